//
// Generated by NVIDIA NVVM Compiler
//
// Compiler Build ID: CL-36424714
// Cuda compilation tools, release 13.0, V13.0.88
// Based on NVVM 20.0.0
//

.version 9.0
.target sm_100
.address_size 64

	// .globl	threads
.extern .func  (.param .b32 func_retval0) vprintf
(
	.param .b64 vprintf_param_0,
	.param .b64 vprintf_param_1
)
;
.global .align 1 .b8 $str[26] = {72, 101, 108, 108, 111, 32, 119, 111, 114, 108, 100, 32, 37, 100, 32, 45, 32, 37, 100, 32, 58, 32, 37, 102, 10};

.visible .entry threads(
	.param .u64 .ptr .align 1 threads_param_0,
	.param .u32 threads_param_1
)
{
	.local .align 16 .b8 	__local_depot0[16];
	.reg .b64 	%SP;
	.reg .b64 	%SPL;
	.reg .pred 	%p<2>;
	.reg .b32 	%r<8>;
	.reg .b32 	%f<2>;
	.reg .b64 	%rd<9>;
	.reg .b64 	%fd<2>;

	mov.u64 	%SPL, __local_depot0;
	cvta.local.u64 	%SP, %SPL;
	ld.param.u64 	%rd1, [threads_param_0];
	ld.param.u32 	%r3, [threads_param_1];
	mov.u32 	%r4, %ctaid.x;
	mov.u32 	%r5, %ntid.x;
	mov.u32 	%r1, %tid.x;
	mad.lo.s32 	%r2, %r4, %r5, %r1;
	setp.ge.u32 	%p1, %r2, %r3;
	@%p1 bra 	$L__BB0_2;
	add.u64 	%rd2, %SP, 0;
	add.u64 	%rd3, %SPL, 0;
	cvta.to.global.u64 	%rd4, %rd1;
	mul.wide.u32 	%rd5, %r2, 4;
	add.s64 	%rd6, %rd4, %rd5;
	ld.global.f32 	%f1, [%rd6];
	cvt.f64.f32 	%fd1, %f1;
	st.local.v2.u32 	[%rd3], {%r1, %r2};
	st.local.f64 	[%rd3+8], %fd1;
	mov.u64 	%rd7, $str;
	cvta.global.u64 	%rd8, %rd7;
	{ // callseq 0, 0
	.param .b64 param0;
	st.param.b64 	[param0], %rd8;
	.param .b64 param1;
	st.param.b64 	[param1], %rd2;
	.param .b32 retval0;
	call.uni (retval0), 
	vprintf, 
	(
	param0, 
	param1
	);
	ld.param.b32 	%r6, [retval0];
	} // callseq 0
$L__BB0_2:
	ret;

}


// ===== COMPILED SASS (sm_100) =====

	.target	sm_100

	.elftype	@"ET_EXEC"


//--------------------- .note.nv.tkinfo           --------------------------
	.section	.note.nv.tkinfo,"",@"SHT_NOTE"
	.sectionflags	@"SHF_NOTE_NV_TKINFO"
	.tkinfo
        /*0018*/ 	.word	0x00000002
        /*0030*/ 	.string	""
        /*0030*/ 	.string	"ptxas"
        /*0030*/ 	.string	"Cuda compilation tools, release 13.0, V13.0.88"
        /*0030*/ 	.string	"Build cuda_13.0.r13.0/compiler.36424714_0"
        /*0030*/ 	.string	"-arch sm_100 -m 64 "



//--------------------- .note.nv.cuinfo           --------------------------
	.section	.note.nv.cuinfo,"",@"SHT_NOTE"
	.sectionflags	@"SHF_NOTE_NV_CUINFO"
        /*0018*/ 	.short	0x0002
        /*001a*/ 	.short	0x0064
        /*001c*/ 	.short	0x0082
	.zero		2


//--------------------- .nv.info                  --------------------------
	.section	.nv.info,"",@"SHT_CUDA_INFO"
	.align	4


	//----- nvinfo : EIATTR_REGCOUNT
	.align		4
        /*0000*/ 	.byte	0x04, 0x2f
        /*0002*/ 	.short	(.L_2 - .L_1)
	.align		4
.L_1:
        /*0004*/ 	.word	index@(threads)
        /*0008*/ 	.word	0x00000018


	//----- nvinfo : EIATTR_FRAME_SIZE
	.align		4
.L_2:
        /*000c*/ 	.byte	0x04, 0x11
        /*000e*/ 	.short	(.L_4 - .L_3)
	.align		4
.L_3:
        /*0010*/ 	.word	index@(threads)
        /*0014*/ 	.word	0x00000010


	//----- nvinfo : EIATTR_MIN_STACK_SIZE
	.align		4
.L_4:
        /*0018*/ 	.byte	0x04, 0x12
        /*001a*/ 	.short	(.L_6 - .L_5)
	.align		4
.L_5:
        /*001c*/ 	.word	index@(threads)
        /*0020*/ 	.word	0x00000010
.L_6:


//--------------------- .nv.compat                --------------------------
	.section	.nv.compat,"",@"SHT_CUDA_COMPAT_INFO"
	.align	4
        /*0000*/ 	.byte	0x02, 0x09, 0x00, 0x00, 0x02, 0x02, 0x01, 0x00, 0x02, 0x05, 0x05, 0x00, 0x03, 0x07, 0x01, 0x01
        /*0010*/ 	.byte	0x02, 0x03, 0x00, 0x00, 0x02, 0x06, 0x01, 0x00, 0x04, 0x0b, 0x08, 0x00, 0x09, 0x00, 0x00, 0x00
        /*0020*/ 	.byte	0x00, 0x00, 0x00, 0x00


//--------------------- .nv.info.threads          --------------------------
	.section	.nv.info.threads,"",@"SHT_CUDA_INFO"
	.sectionflags	@""
	.align	4


	//----- nvinfo : EIATTR_CUDA_API_VERSION
	.align		4
        /*0000*/ 	.byte	0x04, 0x37
        /*0002*/ 	.short	(.L_8 - .L_7)
.L_7:
        /*0004*/ 	.word	0x00000082


	//----- nvinfo : EIATTR_KPARAM_INFO
	.align		4
.L_8:
        /*0008*/ 	.byte	0x04, 0x17
        /*000a*/ 	.short	(.L_10 - .L_9)
.L_9:
        /*000c*/ 	.word	0x00000000
        /*0010*/ 	.short	0x0001
        /*0012*/ 	.short	0x0008
        /*0014*/ 	.byte	0x00, 0xf0, 0x11, 0x00


	//----- nvinfo : EIATTR_KPARAM_INFO
	.align		4
.L_10:
        /*0018*/ 	.byte	0x04, 0x17
        /*001a*/ 	.short	(.L_12 - .L_11)
.L_11:
        /*001c*/ 	.word	0x00000000
        /*0020*/ 	.short	0x0000
        /*0022*/ 	.short	0x0000
        /*0024*/ 	.byte	0x00, 0xf5, 0x21, 0x00


	//----- nvinfo : EIATTR_SPARSE_MMA_MASK
	.align		4
.L_12:
        /*0028*/ 	.byte	0x03, 0x50
        /*002a*/ 	.short	0x0000


	//----- nvinfo : EIATTR_MAXREG_COUNT
	.align		4
        /*002c*/ 	.byte	0x03, 0x1b
        /*002e*/ 	.short	0x00ff


	//----- nvinfo : EIATTR_EXTERNS
	.align		4
        /*0030*/ 	.byte	0x04, 0x0f
        /*0032*/ 	.short	(.L_14 - .L_13)


	//   ....[0]....
	.align		4
.L_13:
        /*0034*/ 	.word	index@(vprintf)


	//----- nvinfo : EIATTR_MERCURY_ISA_VERSION
	.align		4
.L_14:
        /*0038*/ 	.byte	0x03, 0x5f
        /*003a*/ 	.short	0x0101


	//----- nvinfo : EIATTR_VRC_CTA_INIT_COUNT
	.align		4
        /*003c*/ 	.byte	0x02, 0x4a
	.zero		1
	.zero		1


	//----- nvinfo : EIATTR_SYSCALL_OFFSETS
	.align		4
        /*0040*/ 	.byte	0x04, 0x46
        /*0042*/ 	.short	(.L_16 - .L_15)


	//   ....[0]....
.L_15:
        /*0044*/ 	.word	0x000001a0


	//----- nvinfo : EIATTR_EXIT_INSTR_OFFSETS
	.align		4
.L_16:
        /*0048*/ 	.byte	0x04, 0x1c
        /*004a*/ 	.short	(.L_18 - .L_17)


	//   ....[0]....
.L_17:
        /*004c*/ 	.word	0x000000c0


	//   ....[1]....
        /*0050*/ 	.word	0x000001b0


	//----- nvinfo : EIATTR_CRS_STACK_SIZE
	.align		4
.L_18:
        /*0054*/ 	.byte	0x04, 0x1e
        /*0056*/ 	.short	(.L_20 - .L_19)
.L_19:
        /*0058*/ 	.word	0x00000000


	//----- nvinfo : EIATTR_CBANK_PARAM_SIZE
	.align		4
.L_20:
        /*005c*/ 	.byte	0x03, 0x19
        /*005e*/ 	.short	0x000c


	//----- nvinfo : EIATTR_PARAM_CBANK
	.align		4
        /*0060*/ 	.byte	0x04, 0x0a
        /*0062*/ 	.short	(.L_22 - .L_21)
	.align		4
.L_21:
        /*0064*/ 	.word	index@(.nv.constant0.threads)
        /*0068*/ 	.short	0x0380
        /*006a*/ 	.short	0x000c


	//----- nvinfo : EIATTR_SW_WAR
	.align		4
.L_22:
        /*006c*/ 	.byte	0x04, 0x36
        /*006e*/ 	.short	(.L_24 - .L_23)
.L_23:
        /*0070*/ 	.word	0x00000008
.L_24:


//--------------------- .nv.callgraph             --------------------------
	.section	.nv.callgraph,"",@"SHT_CUDA_CALLGRAPH"
	.align	4
	.sectionentsize	8
	.align		4
        /*0000*/ 	.word	0x00000000
	.align		4
        /*0004*/ 	.word	0xffffffff
	.align		4
        /*0008*/ 	.word	index@(threads)
	.align		4
        /*000c*/ 	.word	index@(vprintf)
	.align		4
        /*0010*/ 	.word	0x00000000
	.align		4
        /*0014*/ 	.word	0xfffffffe
	.align		4
        /*0018*/ 	.word	0x00000000
	.align		4
        /*001c*/ 	.word	0xfffffffd
	.align		4
        /*0020*/ 	.word	0x00000000
	.align		4
        /*0024*/ 	.word	0xfffffffc


//--------------------- .nv.constant4             --------------------------
	.section	.nv.constant4,"a",@progbits
	.align	8
	.align		8
.nv.constant4:
        /*0000*/ 	.dword	vprintf
	.align		8
        /*0008*/ 	.dword	$str


//--------------------- .text.threads             --------------------------
	.section	.text.threads,"ax",@progbits
	.align	128
        .global         threads
        .type           threads,@function
        .size           threads,(.L_x_2 - threads)
        .other          threads,@"STO_CUDA_ENTRY STV_DEFAULT"
threads:
.text.threads:
[----:B------:R-:W0:Y:S01]  /*0000*/  LDC R1, c[0x0][0x37c] ;  /* 0x0000df00ff017b82 */ /* 0x000e220000000800 */
[----:B------:R-:W1:Y:S01]  /*0010*/  S2R R12, SR_TID.X ;  /* 0x00000000000c7919 */ /* 0x000e620000002100 */
[----:B------:R-:W2:Y:S06]  /*0020*/  LDCU UR5, c[0x0][0x2fc] ;  /* 0x00005f80ff0577ac */ /* 0x000eac0008000800 */
[----:B------:R-:W1:Y:S01]  /*0030*/  S2UR UR6, SR_CTAID.X ;  /* 0x00000000000679c3 */ /* 0x000e620000002500 */
[----:B0-----:R-:W-:Y:S01]  /*0040*/  VIADD R1, R1, 0xfffffff0 ;  /* 0xfffffff001017836 */ /* 0x001fe20000000000 */
[----:B------:R-:W0:Y:S01]  /*0050*/  LDCU UR7, c[0x0][0x388] ;  /* 0x00007100ff0777ac */ /* 0x000e220008000800 */
[----:B------:R-:W3:Y:S05]  /*0060*/  LDCU UR4, c[0x0][0x2f8] ;  /* 0x00005f00ff0477ac */ /* 0x000eea0008000800 */
[----:B------:R-:W1:Y:S01]  /*0070*/  LDC R13, c[0x0][0x360] ;  /* 0x0000d800ff0d7b82 */ /* 0x000e620000000800 */
[----:B---3--:R-:W-:-:S05]  /*0080*/  IADD3 R6, P1, PT, R1, UR4, RZ ;  /* 0x0000000401067c10 */ /* 0x008fca000ff3e0ff */
[----:B--2---:R-:W-:Y:S02]  /*0090*/  IMAD.X R7, RZ, RZ, UR5, P1 ;  /* 0x00000005ff077e24 */ /* 0x004fe400088e06ff */
[----:B-1----:R-:W-:-:S05]  /*00a0*/  IMAD R13, R13, UR6, R12 ;  /* 0x000000060d0d7c24 */ /* 0x002fca000f8e020c */
[----:B0-----:R-:W-:-:S13]  /*00b0*/  ISETP.GE.U32.AND P0, PT, R13, UR7, PT ;  /* 0x000000070d007c0c */ /* 0x001fda000bf06070 */
[----:B------:R-:W-:Y:S05]  /*00c0*/  @P0 EXIT ;  /* 0x000000000000094d */ /* 0x000fea0003800000 */
[----:B------:R-:W0:Y:S01]  /*00d0*/  LDC.64 R2, c[0x0][0x380] ;  /* 0x0000e000ff027b82 */ /* 0x000e220000000a00 */
[----:B------:R-:W1:Y:S01]  /*00e0*/  LDCU.64 UR4, c[0x0][0x358] ;  /* 0x00006b00ff0477ac */ /* 0x000e620008000a00 */
[----:B0-----:R-:W-:-:S06]  /*00f0*/  IMAD.WIDE.U32 R2, R13, 0x4, R2 ;  /* 0x000000040d027825 */ /* 0x001fcc00078e0002 */
[----:B-1----:R-:W2:Y:S01]  /*0100*/  LDG.E R2, desc[UR4][R2.64] ;  /* 0x0000000402027981 */ /* 0x002ea2000c1e1900 */
[----:B------:R-:W-:Y:S01]  /*0110*/  MOV R0, 0x0 ;  /* 0x0000000000007802 */ /* 0x000fe20000000f00 */
[----:B------:R-:W0:Y:S02]  /*0120*/  LDCU.64 UR4, c[0x4][0x8] ;  /* 0x01000100ff0477ac */ /* 0x000e240008000a00 */
[----:B------:R1:W-:Y:S01]  /*0130*/  STL.64 [R1], R12 ;  /* 0x0000000c01007387 */ /* 0x0003e20000100a00 */
[----:B------:R1:W3:Y:S01]  /*0140*/  LDC.64 R10, c[0x4][R0] ;  /* 0x01000000000a7b82 */ /* 0x0002e20000000a00 */
[----:B0-----:R-:W-:Y:S01]  /*0150*/  MOV R4, UR4 ;  /* 0x0000000400047c02 */ /* 0x001fe20008000f00 */
[----:B------:R-:W-:Y:S01]  /*0160*/  IMAD.U32 R5, RZ, RZ, UR5 ;  /* 0x00000005ff057e24 */ /* 0x000fe2000f8e00ff */
[----:B--2---:R-:W0:Y:S02]  /*0170*/  F2F.F64.F32 R8, R2 ;  /* 0x0000000200087310 */ /* 0x004e240000201800 */
[----:B0--3--:R1:W-:Y:S04]  /*0180*/  STL.64 [R1+0x8], R8 ;  /* 0x0000080801007387 */ /* 0x0093e80000100a00 */
[----:B------:R-:W-:-:S07]  /*0190*/  LEPC R20, `(.L_x_0) ;  /* 0x000000001014794e */ /* 0x000fce0000000000 */
[----:B-1----:R-:W-:Y:S05]  /*01a0*/  CALL.ABS.NOINC R10 ;  /* 0x000000000a007343 */ /* 0x002fea0003c00000 */
.L_x_0:
[----:B------:R-:W-:Y:S05]  /*01b0*/  EXIT ;  /* 0x000000000000794d */ /* 0x000fea0003800000 */
.L_x_1:
[----:B------:R-:W-:-:S00]  /*01c0*/  BRA `(.L_x_1) ;  /* 0xfffffffc00fc7947 */ /* 0x000fc0000383ffff */
[----:B------:R-:W-:-:S00]  /*01d0*/  NOP ;  /* 0x0000000000007918 */ /* 0x000fc00000000000 */
        /* <DEDUP_REMOVED lines=10> */
.L_x_2:


//--------------------- .nv.global.init           --------------------------
	.section	.nv.global.init,"aw",@progbits
.nv.global.init:
	.type		$str,@object
	.size		$str,(.L_0 - $str)
$str:
        /*0000*/ 	.byte	0x48, 0x65, 0x6c, 0x6c, 0x6f, 0x20, 0x77, 0x6f, 0x72, 0x6c, 0x64, 0x20, 0x25, 0x64, 0x20, 0x2d
        /*0010*/ 	.byte	0x20, 0x25, 0x64, 0x20, 0x3a, 0x20, 0x25, 0x66, 0x0a, 0x00
.L_0:


//--------------------- .nv.shared.reserved.0     --------------------------
	.section	.nv.shared.reserved.0,"aw",@nobits
	.weak		__nv_reservedSMEM_offset_0_alias
	.size		__nv_reservedSMEM_offset_0_alias, 0, 64
	.other		__nv_reservedSMEM_offset_0_alias,@"STO_CUDA_RESERVED_SHARED STV_DEFAULT"
__nv_reservedSMEM_offset_0_alias:
	.zero		0
	.zero		64


//--------------------- .nv.constant0.threads     --------------------------
	.section	.nv.constant0.threads,"a",@progbits
	.sectionflags	@""
	.align	4
.nv.constant0.threads:
	.zero		908


//--------------------- SYMBOLS --------------------------

	.type		.nv.reservedSmem.offset0,@object
	.size		.nv.reservedSmem.offset0,0x4
	.type		vprintf,@function
